//
// Generated by NVIDIA NVVM Compiler
//
// Compiler Build ID: CL-36424714
// Cuda compilation tools, release 13.0, V13.0.88
// Based on NVVM 20.0.0
//

.version 9.0
.target sm_100
.address_size 64

	// .globl	sum_f32

.visible .entry sum_f32(
	.param .u64 sum_f32_param_0,
	.param .u64 .ptr .align 1 sum_f32_param_1,
	.param .u64 .ptr .align 1 sum_f32_param_2
)
{
	.reg .pred 	%p<2>;
	.reg .b32 	%r<5>;
	.reg .b32 	%f<4>;
	.reg .b64 	%rd<10>;

	ld.param.u64 	%rd4, [sum_f32_param_0];
	ld.param.u64 	%rd2, [sum_f32_param_1];
	ld.param.u64 	%rd3, [sum_f32_param_2];
	mov.u32 	%r1, %ctaid.x;
	mov.u32 	%r2, %ntid.x;
	mov.u32 	%r3, %tid.x;
	mad.lo.s32 	%r4, %r1, %r2, %r3;
	cvt.u64.u32 	%rd1, %r4;
	setp.le.u64 	%p1, %rd4, %rd1;
	@%p1 bra 	$L__BB0_2;
	cvta.to.global.u64 	%rd5, %rd2;
	cvta.to.global.u64 	%rd6, %rd3;
	shl.b64 	%rd7, %rd1, 2;
	add.s64 	%rd8, %rd5, %rd7;
	ld.global.f32 	%f1, [%rd8];
	add.s64 	%rd9, %rd6, %rd7;
	ld.global.f32 	%f2, [%rd9];
	add.f32 	%f3, %f1, %f2;
	st.global.f32 	[%rd9], %f3;
$L__BB0_2:
	ret;

}
	// .globl	sum_f64
.visible .entry sum_f64(
	.param .u64 sum_f64_param_0,
	.param .u64 .ptr .align 1 sum_f64_param_1,
	.param .u64 .ptr .align 1 sum_f64_param_2
)
{
	.reg .pred 	%p<2>;
	.reg .b32 	%r<5>;
	.reg .b64 	%rd<10>;
	.reg .b64 	%fd<4>;

	ld.param.u64 	%rd4, [sum_f64_param_0];
	ld.param.u64 	%rd2, [sum_f64_param_1];
	ld.param.u64 	%rd3, [sum_f64_param_2];
	mov.u32 	%r1, %ctaid.x;
	mov.u32 	%r2, %ntid.x;
	mov.u32 	%r3, %tid.x;
	mad.lo.s32 	%r4, %r1, %r2, %r3;
	cvt.u64.u32 	%rd1, %r4;
	setp.le.u64 	%p1, %rd4, %rd1;
	@%p1 bra 	$L__BB1_2;
	cvta.to.global.u64 	%rd5, %rd2;
	cvta.to.global.u64 	%rd6, %rd3;
	shl.b64 	%rd7, %rd1, 3;
	add.s64 	%rd8, %rd5, %rd7;
	ld.global.f64 	%fd1, [%rd8];
	add.s64 	%rd9, %rd6, %rd7;
	ld.global.f64 	%fd2, [%rd9];
	add.f64 	%fd3, %fd1, %fd2;
	st.global.f64 	[%rd9], %fd3;
$L__BB1_2:
	ret;

}


// ===== COMPILED SASS (sm_100) =====

	.target	sm_100

	.elftype	@"ET_EXEC"


//--------------------- .note.nv.tkinfo           --------------------------
	.section	.note.nv.tkinfo,"",@"SHT_NOTE"
	.sectionflags	@"SHF_NOTE_NV_TKINFO"
	.tkinfo
        /*0018*/ 	.word	0x00000002
        /*0030*/ 	.string	""
        /*0030*/ 	.string	"ptxas"
        /*0030*/ 	.string	"Cuda compilation tools, release 13.0, V13.0.88"
        /*0030*/ 	.string	"Build cuda_13.0.r13.0/compiler.36424714_0"
        /*0030*/ 	.string	"-arch sm_100 -m 64 "



//--------------------- .note.nv.cuinfo           --------------------------
	.section	.note.nv.cuinfo,"",@"SHT_NOTE"
	.sectionflags	@"SHF_NOTE_NV_CUINFO"
        /*0018*/ 	.short	0x0002
        /*001a*/ 	.short	0x0064
        /*001c*/ 	.short	0x0082
	.zero		2


//--------------------- .nv.info                  --------------------------
	.section	.nv.info,"",@"SHT_CUDA_INFO"
	.align	4


	//----- nvinfo : EIATTR_REGCOUNT
	.align		4
        /*0000*/ 	.byte	0x04, 0x2f
        /*0002*/ 	.short	(.L_1 - .L_0)
	.align		4
.L_0:
        /*0004*/ 	.word	index@(sum_f32)
        /*0008*/ 	.word	0x0000000a


	//----- nvinfo : EIATTR_FRAME_SIZE
	.align		4
.L_1:
        /*000c*/ 	.byte	0x04, 0x11
        /*000e*/ 	.short	(.L_3 - .L_2)
	.align		4
.L_2:
        /*0010*/ 	.word	index@(sum_f32)
        /*0014*/ 	.word	0x00000000


	//----- nvinfo : EIATTR_REGCOUNT
	.align		4
.L_3:
        /*0018*/ 	.byte	0x04, 0x2f
        /*001a*/ 	.short	(.L_5 - .L_4)
	.align		4
.L_4:
        /*001c*/ 	.word	index@(sum_f64)
        /*0020*/ 	.word	0x0000000c


	//----- nvinfo : EIATTR_FRAME_SIZE
	.align		4
.L_5:
        /*0024*/ 	.byte	0x04, 0x11
        /*0026*/ 	.short	(.L_7 - .L_6)
	.align		4
.L_6:
        /*0028*/ 	.word	index@(sum_f64)
        /*002c*/ 	.word	0x00000000


	//----- nvinfo : EIATTR_MIN_STACK_SIZE
	.align		4
.L_7:
        /*0030*/ 	.byte	0x04, 0x12
        /*0032*/ 	.short	(.L_9 - .L_8)
	.align		4
.L_8:
        /*0034*/ 	.word	index@(sum_f64)
        /*0038*/ 	.word	0x00000000


	//----- nvinfo : EIATTR_MIN_STACK_SIZE
	.align		4
.L_9:
        /*003c*/ 	.byte	0x04, 0x12
        /*003e*/ 	.short	(.L_11 - .L_10)
	.align		4
.L_10:
        /*0040*/ 	.word	index@(sum_f32)
        /*0044*/ 	.word	0x00000000
.L_11:


//--------------------- .nv.compat                --------------------------
	.section	.nv.compat,"",@"SHT_CUDA_COMPAT_INFO"
	.align	4
        /*0000*/ 	.byte	0x02, 0x09, 0x00, 0x00, 0x02, 0x02, 0x01, 0x00, 0x02, 0x05, 0x05, 0x00, 0x03, 0x07, 0x01, 0x01
        /*0010*/ 	.byte	0x02, 0x03, 0x00, 0x00, 0x02, 0x06, 0x01, 0x00, 0x04, 0x0b, 0x08, 0x00, 0x01, 0x00, 0x00, 0x00
        /*0020*/ 	.byte	0x00, 0x00, 0x00, 0x00


//--------------------- .nv.info.sum_f64          --------------------------
	.section	.nv.info.sum_f64,"",@"SHT_CUDA_INFO"
	.sectionflags	@""
	.align	4


	//----- nvinfo : EIATTR_CUDA_API_VERSION
	.align		4
        /*0000*/ 	.byte	0x04, 0x37
        /*0002*/ 	.short	(.L_13 - .L_12)
.L_12:
        /*0004*/ 	.word	0x00000082


	//----- nvinfo : EIATTR_KPARAM_INFO
	.align		4
.L_13:
        /*0008*/ 	.byte	0x04, 0x17
        /*000a*/ 	.short	(.L_15 - .L_14)
.L_14:
        /*000c*/ 	.word	0x00000000
        /*0010*/ 	.short	0x0002
        /*0012*/ 	.short	0x0010
        /*0014*/ 	.byte	0x00, 0xf5, 0x21, 0x00


	//----- nvinfo : EIATTR_KPARAM_INFO
	.align		4
.L_15:
        /*0018*/ 	.byte	0x04, 0x17
        /*001a*/ 	.short	(.L_17 - .L_16)
.L_16:
        /*001c*/ 	.word	0x00000000
        /*0020*/ 	.short	0x0001
        /*0022*/ 	.short	0x0008
        /*0024*/ 	.byte	0x00, 0xf5, 0x21, 0x00


	//----- nvinfo : EIATTR_KPARAM_INFO
	.align		4
.L_17:
        /*0028*/ 	.byte	0x04, 0x17
        /*002a*/ 	.short	(.L_19 - .L_18)
.L_18:
        /*002c*/ 	.word	0x00000000
        /*0030*/ 	.short	0x0000
        /*0032*/ 	.short	0x0000
        /*0034*/ 	.byte	0x00, 0xf0, 0x21, 0x00


	//----- nvinfo : EIATTR_SPARSE_MMA_MASK
	.align		4
.L_19:
        /*0038*/ 	.byte	0x03, 0x50
        /*003a*/ 	.short	0x0000


	//----- nvinfo : EIATTR_MAXREG_COUNT
	.align		4
        /*003c*/ 	.byte	0x03, 0x1b
        /*003e*/ 	.short	0x00ff


	//----- nvinfo : EIATTR_MERCURY_ISA_VERSION
	.align		4
        /*0040*/ 	.byte	0x03, 0x5f
        /*0042*/ 	.short	0x0101


	//----- nvinfo : EIATTR_VRC_CTA_INIT_COUNT
	.align		4
        /*0044*/ 	.byte	0x02, 0x4a
	.zero		1
	.zero		1


	//----- nvinfo : EIATTR_EXIT_INSTR_OFFSETS
	.align		4
        /*0048*/ 	.byte	0x04, 0x1c
        /*004a*/ 	.short	(.L_21 - .L_20)


	//   ....[0]....
.L_20:
        /*004c*/ 	.word	0x00000080


	//   ....[1]....
        /*0050*/ 	.word	0x00000160


	//----- nvinfo : EIATTR_CBANK_PARAM_SIZE
	.align		4
.L_21:
        /*0054*/ 	.byte	0x03, 0x19
        /*0056*/ 	.short	0x0018


	//----- nvinfo : EIATTR_PARAM_CBANK
	.align		4
        /*0058*/ 	.byte	0x04, 0x0a
        /*005a*/ 	.short	(.L_23 - .L_22)
	.align		4
.L_22:
        /*005c*/ 	.word	index@(.nv.constant0.sum_f64)
        /*0060*/ 	.short	0x0380
        /*0062*/ 	.short	0x0018


	//----- nvinfo : EIATTR_SW_WAR
	.align		4
.L_23:
        /*0064*/ 	.byte	0x04, 0x36
        /*0066*/ 	.short	(.L_25 - .L_24)
.L_24:
        /*0068*/ 	.word	0x00000008
.L_25:


//--------------------- .nv.info.sum_f32          --------------------------
	.section	.nv.info.sum_f32,"",@"SHT_CUDA_INFO"
	.sectionflags	@""
	.align	4


	//----- nvinfo : EIATTR_CUDA_API_VERSION
	.align		4
        /*0000*/ 	.byte	0x04, 0x37
        /*0002*/ 	.short	(.L_27 - .L_26)
.L_26:
        /*0004*/ 	.word	0x00000082


	//----- nvinfo : EIATTR_KPARAM_INFO
	.align		4
.L_27:
        /*0008*/ 	.byte	0x04, 0x17
        /*000a*/ 	.short	(.L_29 - .L_28)
.L_28:
        /*000c*/ 	.word	0x00000000
        /*0010*/ 	.short	0x0002
        /*0012*/ 	.short	0x0010
        /*0014*/ 	.byte	0x00, 0xf5, 0x21, 0x00


	//----- nvinfo : EIATTR_KPARAM_INFO
	.align		4
.L_29:
        /*0018*/ 	.byte	0x04, 0x17
        /*001a*/ 	.short	(.L_31 - .L_30)
.L_30:
        /*001c*/ 	.word	0x00000000
        /*0020*/ 	.short	0x0001
        /*0022*/ 	.short	0x0008
        /*0024*/ 	.byte	0x00, 0xf5, 0x21, 0x00


	//----- nvinfo : EIATTR_KPARAM_INFO
	.align		4
.L_31:
        /*0028*/ 	.byte	0x04, 0x17
        /*002a*/ 	.short	(.L_33 - .L_32)
.L_32:
        /*002c*/ 	.word	0x00000000
        /*0030*/ 	.short	0x0000
        /*0032*/ 	.short	0x0000
        /*0034*/ 	.byte	0x00, 0xf0, 0x21, 0x00


	//----- nvinfo : EIATTR_SPARSE_MMA_MASK
	.align		4
.L_33:
        /*0038*/ 	.byte	0x03, 0x50
        /*003a*/ 	.short	0x0000


	//----- nvinfo : EIATTR_MAXREG_COUNT
	.align		4
        /*003c*/ 	.byte	0x03, 0x1b
        /*003e*/ 	.short	0x00ff


	//----- nvinfo : EIATTR_MERCURY_ISA_VERSION
	.align		4
        /*0040*/ 	.byte	0x03, 0x5f
        /*0042*/ 	.short	0x0101


	//----- nvinfo : EIATTR_VRC_CTA_INIT_COUNT
	.align		4
        /*0044*/ 	.byte	0x02, 0x4a
	.zero		1
	.zero		1


	//----- nvinfo : EIATTR_EXIT_INSTR_OFFSETS
	.align		4
        /*0048*/ 	.byte	0x04, 0x1c
        /*004a*/ 	.short	(.L_35 - .L_34)


	//   ....[0]....
.L_34:
        /*004c*/ 	.word	0x00000080


	//   ....[1]....
        /*0050*/ 	.word	0x00000160


	//----- nvinfo : EIATTR_CBANK_PARAM_SIZE
	.align		4
.L_35:
        /*0054*/ 	.byte	0x03, 0x19
        /*0056*/ 	.short	0x0018


	//----- nvinfo : EIATTR_PARAM_CBANK
	.align		4
        /*0058*/ 	.byte	0x04, 0x0a
        /*005a*/ 	.short	(.L_37 - .L_36)
	.align		4
.L_36:
        /*005c*/ 	.word	index@(.nv.constant0.sum_f32)
        /*0060*/ 	.short	0x0380
        /*0062*/ 	.short	0x0018


	//----- nvinfo : EIATTR_SW_WAR
	.align		4
.L_37:
        /*0064*/ 	.byte	0x04, 0x36
        /*0066*/ 	.short	(.L_39 - .L_38)
.L_38:
        /*0068*/ 	.word	0x00000008
.L_39:


//--------------------- .nv.callgraph             --------------------------
	.section	.nv.callgraph,"",@"SHT_CUDA_CALLGRAPH"
	.align	4
	.sectionentsize	8
	.align		4
        /*0000*/ 	.word	0x00000000
	.align		4
        /*0004*/ 	.word	0xffffffff
	.align		4
        /*0008*/ 	.word	0x00000000
	.align		4
        /*000c*/ 	.word	0xfffffffe
	.align		4
        /*0010*/ 	.word	0x00000000
	.align		4
        /*0014*/ 	.word	0xfffffffd
	.align		4
        /*0018*/ 	.word	0x00000000
	.align		4
        /*001c*/ 	.word	0xfffffffc


//--------------------- .text.sum_f64             --------------------------
	.section	.text.sum_f64,"ax",@progbits
	.align	128
        .global         sum_f64
        .type           sum_f64,@function
        .size           sum_f64,(.L_x_2 - sum_f64)
        .other          sum_f64,@"STO_CUDA_ENTRY STV_DEFAULT"
sum_f64:
.text.sum_f64:
[----:B------:R-:W-:Y:S01]  /*0000*/  LDC R1, c[0x0][0x37c] ;  /* 0x0000df00ff017b82 */ /* 0x000fe20000000800 */
[----:B------:R-:W0:Y:S07]  /*0010*/  S2R R3, SR_TID.X ;  /* 0x0000000000037919 */ /* 0x000e2e0000002100 */
[----:B------:R-:W0:Y:S01]  /*0020*/  S2UR UR4, SR_CTAID.X ;  /* 0x00000000000479c3 */ /* 0x000e220000002500 */
[----:B------:R-:W1:Y:S07]  /*0030*/  LDCU.64 UR6, c[0x0][0x380] ;  /* 0x00007000ff0677ac */ /* 0x000e6e0008000a00 */
[----:B------:R-:W0:Y:S02]  /*0040*/  LDC R0, c[0x0][0x360] ;  /* 0x0000d800ff007b82 */ /* 0x000e240000000800 */
[----:B0-----:R-:W-:-:S05]  /*0050*/  IMAD R0, R0, UR4, R3 ;  /* 0x0000000400007c24 */ /* 0x001fca000f8e0203 */
[----:B-1----:R-:W-:-:S04]  /*0060*/  ISETP.GE.U32.AND P0, PT, R0, UR6, PT ;  /* 0x0000000600007c0c */ /* 0x002fc8000bf06070 */
[----:B------:R-:W-:-:S13]  /*0070*/  ISETP.GE.U32.AND.EX P0, PT, RZ, UR7, PT, P0 ;  /* 0x00000007ff007c0c */ /* 0x000fda000bf06100 */
[----:B------:R-:W-:Y:S05]  /*0080*/  @P0 EXIT ;  /* 0x000000000000094d */ /* 0x000fea0003800000 */
[----:B------:R-:W0:Y:S01]  /*0090*/  LDCU.64 UR6, c[0x0][0x388] ;  /* 0x00007100ff0677ac */ /* 0x000e220008000a00 */
[----:B------:R-:W-:Y:S01]  /*00a0*/  IMAD.SHL.U32 R4, R0, 0x8, RZ ;  /* 0x0000000800047824 */ /* 0x000fe200078e00ff */
[----:B------:R-:W-:Y:S01]  /*00b0*/  SHF.R.U32.HI R0, RZ, 0x1d, R0 ;  /* 0x0000001dff007819 */ /* 0x000fe20000011600 */
[----:B------:R-:W1:Y:S01]  /*00c0*/  LDCU.64 UR8, c[0x0][0x390] ;  /* 0x00007200ff0877ac */ /* 0x000e620008000a00 */
[----:B------:R-:W2:Y:S02]  /*00d0*/  LDCU.64 UR4, c[0x0][0x358] ;  /* 0x00006b00ff0477ac */ /* 0x000ea40008000a00 */
[C---:B0-----:R-:W-:Y:S02]  /*00e0*/  IADD3 R8, P0, PT, R4.reuse, UR6, RZ ;  /* 0x0000000604087c10 */ /* 0x041fe4000ff1e0ff */
[----:B-1----:R-:W-:Y:S02]  /*00f0*/  IADD3 R4, P1, PT, R4, UR8, RZ ;  /* 0x0000000804047c10 */ /* 0x002fe4000ff3e0ff */
[----:B------:R-:W-:-:S02]  /*0100*/  IADD3.X R9, PT, PT, R0, UR7, RZ, P0, !PT ;  /* 0x0000000700097c10 */ /* 0x000fc400087fe4ff */
[----:B------:R-:W-:-:S03]  /*0110*/  IADD3.X R5, PT, PT, R0, UR9, RZ, P1, !PT ;  /* 0x0000000900057c10 */ /* 0x000fc60008ffe4ff */
[----:B--2---:R-:W2:Y:S04]  /*0120*/  LDG.E.64 R2, desc[UR4][R8.64] ;  /* 0x0000000408027981 */ /* 0x004ea8000c1e1b00 */
[----:B------:R-:W2:Y:S02]  /*0130*/  LDG.E.64 R6, desc[UR4][R4.64] ;  /* 0x0000000404067981 */ /* 0x000ea4000c1e1b00 */
[----:B--2---:R-:W-:-:S07]  /*0140*/  DADD R2, R2, R6 ;  /* 0x0000000002027229 */ /* 0x004fce0000000006 */
[----:B------:R-:W-:Y:S01]  /*0150*/  STG.E.64 desc[UR4][R4.64], R2 ;  /* 0x0000000204007986 */ /* 0x000fe2000c101b04 */
[----:B------:R-:W-:Y:S05]  /*0160*/  EXIT ;  /* 0x000000000000794d */ /* 0x000fea0003800000 */
.L_x_0:
[----:B------:R-:W-:-:S00]  /*0170*/  BRA `(.L_x_0) ;  /* 0xfffffffc00fc7947 */ /* 0x000fc0000383ffff */
[----:B------:R-:W-:-:S00]  /*0180*/  NOP ;  /* 0x0000000000007918 */ /* 0x000fc00000000000 */
[----:B------:R-:W-:-:S00]  /*0190*/  NOP ;  /* 0x0000000000007918 */ /* 0x000fc00000000000 */
[----:B------:R-:W-:-:S00]  /*01a0*/  NOP ;  /* 0x0000000000007918 */ /* 0x000fc00000000000 */
[----:B------:R-:W-:-:S00]  /*01b0*/  NOP ;  /* 0x0000000000007918 */ /* 0x000fc00000000000 */
[----:B------:R-:W-:-:S00]  /*01c0*/  NOP ;  /* 0x0000000000007918 */ /* 0x000fc00000000000 */
[----:B------:R-:W-:-:S00]  /*01d0*/  NOP ;  /* 0x0000000000007918 */ /* 0x000fc00000000000 */
[----:B------:R-:W-:-:S00]  /*01e0*/  NOP ;  /* 0x0000000000007918 */ /* 0x000fc00000000000 */
[----:B------:R-:W-:-:S00]  /*01f0*/  NOP ;  /* 0x0000000000007918 */ /* 0x000fc00000000000 */
.L_x_2:


//--------------------- .text.sum_f32             --------------------------
	.section	.text.sum_f32,"ax",@progbits
	.align	128
        .global         sum_f32
        .type           sum_f32,@function
        .size           sum_f32,(.L_x_3 - sum_f32)
        .other          sum_f32,@"STO_CUDA_ENTRY STV_DEFAULT"
sum_f32:
.text.sum_f32:
        /* <DEDUP_REMOVED lines=18> */
[----:B--2---:R-:W2:Y:S04]  /*0120*/  LDG.E R4, desc[UR4][R4.64] ;  /* 0x0000000404047981 */ /* 0x004ea8000c1e1900 */
[----:B------:R-:W2:Y:S02]  /*0130*/  LDG.E R7, desc[UR4][R2.64] ;  /* 0x0000000402077981 */ /* 0x000ea4000c1e1900 */
[----:B--2---:R-:W-:-:S05]  /*0140*/  FADD R7, R4, R7 ;  /* 0x0000000704077221 */ /* 0x004fca0000000000 */
[----:B------:R-:W-:Y:S01]  /*0150*/  STG.E desc[UR4][R2.64], R7 ;  /* 0x0000000702007986 */ /* 0x000fe2000c101904 */
[----:B------:R-:W-:Y:S05]  /*0160*/  EXIT ;  /* 0x000000000000794d */ /* 0x000fea0003800000 */
.L_x_1:
        /* <DEDUP_REMOVED lines=9> */
.L_x_3:


//--------------------- .nv.shared.reserved.0     --------------------------
	.section	.nv.shared.reserved.0,"aw",@nobits
	.weak		__nv_reservedSMEM_offset_0_alias
	.size		__nv_reservedSMEM_offset_0_alias, 0, 64
	.other		__nv_reservedSMEM_offset_0_alias,@"STO_CUDA_RESERVED_SHARED STV_DEFAULT"
__nv_reservedSMEM_offset_0_alias:
	.zero		0
	.zero		64


//--------------------- .nv.constant0.sum_f64     --------------------------
	.section	.nv.constant0.sum_f64,"a",@progbits
	.sectionflags	@""
	.align	4
.nv.constant0.sum_f64:
	.zero		920


//--------------------- .nv.constant0.sum_f32     --------------------------
	.section	.nv.constant0.sum_f32,"a",@progbits
	.sectionflags	@""
	.align	4
.nv.constant0.sum_f32:
	.zero		920


//--------------------- SYMBOLS --------------------------

	.type		.nv.reservedSmem.offset0,@object
	.size		.nv.reservedSmem.offset0,0x4
